//
// Generated by NVIDIA NVVM Compiler
//
// Compiler Build ID: CL-36424714
// Cuda compilation tools, release 13.0, V13.0.88
// Based on NVVM 20.0.0
//

.version 9.0
.target sm_100
.address_size 64

	// .globl	_Z12_gather_dofsPdPKdPKii

.visible .entry _Z12_gather_dofsPdPKdPKii(
	.param .u64 .ptr .align 1 _Z12_gather_dofsPdPKdPKii_param_0,
	.param .u64 .ptr .align 1 _Z12_gather_dofsPdPKdPKii_param_1,
	.param .u64 .ptr .align 1 _Z12_gather_dofsPdPKdPKii_param_2,
	.param .u32 _Z12_gather_dofsPdPKdPKii_param_3
)
{
	.reg .pred 	%p<2>;
	.reg .b32 	%r<7>;
	.reg .b64 	%rd<13>;
	.reg .b64 	%fd<2>;

	ld.param.u64 	%rd1, [_Z12_gather_dofsPdPKdPKii_param_0];
	ld.param.u64 	%rd2, [_Z12_gather_dofsPdPKdPKii_param_1];
	ld.param.u64 	%rd3, [_Z12_gather_dofsPdPKdPKii_param_2];
	ld.param.u32 	%r2, [_Z12_gather_dofsPdPKdPKii_param_3];
	mov.u32 	%r3, %ctaid.x;
	mov.u32 	%r4, %ntid.x;
	mov.u32 	%r5, %tid.x;
	mad.lo.s32 	%r1, %r3, %r4, %r5;
	setp.ge.s32 	%p1, %r1, %r2;
	@%p1 bra 	$L__BB0_2;
	cvta.to.global.u64 	%rd4, %rd3;
	cvta.to.global.u64 	%rd5, %rd2;
	cvta.to.global.u64 	%rd6, %rd1;
	mul.wide.s32 	%rd7, %r1, 4;
	add.s64 	%rd8, %rd4, %rd7;
	ld.global.u32 	%r6, [%rd8];
	mul.wide.s32 	%rd9, %r6, 8;
	add.s64 	%rd10, %rd5, %rd9;
	ld.global.f64 	%fd1, [%rd10];
	mul.wide.s32 	%rd11, %r1, 8;
	add.s64 	%rd12, %rd6, %rd11;
	st.global.f64 	[%rd12], %fd1;
$L__BB0_2:
	ret;

}
	// .globl	_Z13_scatter_dofsPKdPdPKii
.visible .entry _Z13_scatter_dofsPKdPdPKii(
	.param .u64 .ptr .align 1 _Z13_scatter_dofsPKdPdPKii_param_0,
	.param .u64 .ptr .align 1 _Z13_scatter_dofsPKdPdPKii_param_1,
	.param .u64 .ptr .align 1 _Z13_scatter_dofsPKdPdPKii_param_2,
	.param .u32 _Z13_scatter_dofsPKdPdPKii_param_3
)
{
	.reg .pred 	%p<2>;
	.reg .b32 	%r<7>;
	.reg .b64 	%rd<13>;
	.reg .b64 	%fd<2>;

	ld.param.u64 	%rd1, [_Z13_scatter_dofsPKdPdPKii_param_0];
	ld.param.u64 	%rd2, [_Z13_scatter_dofsPKdPdPKii_param_1];
	ld.param.u64 	%rd3, [_Z13_scatter_dofsPKdPdPKii_param_2];
	ld.param.u32 	%r2, [_Z13_scatter_dofsPKdPdPKii_param_3];
	mov.u32 	%r3, %ctaid.x;
	mov.u32 	%r4, %ntid.x;
	mov.u32 	%r5, %tid.x;
	mad.lo.s32 	%r1, %r3, %r4, %r5;
	setp.ge.s32 	%p1, %r1, %r2;
	@%p1 bra 	$L__BB1_2;
	cvta.to.global.u64 	%rd4, %rd1;
	cvta.to.global.u64 	%rd5, %rd3;
	cvta.to.global.u64 	%rd6, %rd2;
	mul.wide.s32 	%rd7, %r1, 8;
	add.s64 	%rd8, %rd4, %rd7;
	ld.global.f64 	%fd1, [%rd8];
	mul.wide.s32 	%rd9, %r1, 4;
	add.s64 	%rd10, %rd5, %rd9;
	ld.global.u32 	%r6, [%rd10];
	mul.wide.s32 	%rd11, %r6, 8;
	add.s64 	%rd12, %rd6, %rd11;
	st.global.f64 	[%rd12], %fd1;
$L__BB1_2:
	ret;

}
	// .globl	_Z7_matmulPdS_S_iii
.visible .entry _Z7_matmulPdS_S_iii(
	.param .u64 .ptr .align 1 _Z7_matmulPdS_S_iii_param_0,
	.param .u64 .ptr .align 1 _Z7_matmulPdS_S_iii_param_1,
	.param .u64 .ptr .align 1 _Z7_matmulPdS_S_iii_param_2,
	.param .u32 _Z7_matmulPdS_S_iii_param_3,
	.param .u32 _Z7_matmulPdS_S_iii_param_4,
	.param .u32 _Z7_matmulPdS_S_iii_param_5
)
{
	.reg .pred 	%p<13>;
	.reg .b32 	%r<41>;
	.reg .b64 	%rd<53>;
	.reg .b64 	%fd<68>;

	ld.param.u64 	%rd6, [_Z7_matmulPdS_S_iii_param_0];
	ld.param.u64 	%rd7, [_Z7_matmulPdS_S_iii_param_1];
	ld.param.u64 	%rd8, [_Z7_matmulPdS_S_iii_param_2];
	ld.param.u32 	%r20, [_Z7_matmulPdS_S_iii_param_3];
	ld.param.u32 	%r18, [_Z7_matmulPdS_S_iii_param_4];
	ld.param.u32 	%r19, [_Z7_matmulPdS_S_iii_param_5];
	cvta.to.global.u64 	%rd1, %rd8;
	cvta.to.global.u64 	%rd2, %rd7;
	mov.u32 	%r21, %ctaid.y;
	mov.u32 	%r22, %ntid.y;
	mov.u32 	%r23, %tid.y;
	mad.lo.s32 	%r1, %r21, %r22, %r23;
	mov.u32 	%r24, %ctaid.x;
	mov.u32 	%r25, %ntid.x;
	mov.u32 	%r26, %tid.x;
	mad.lo.s32 	%r2, %r24, %r25, %r26;
	setp.ge.s32 	%p1, %r1, %r20;
	setp.ge.s32 	%p2, %r2, %r19;
	or.pred  	%p3, %p1, %p2;
	@%p3 bra 	$L__BB2_14;
	setp.lt.s32 	%p4, %r18, 1;
	mov.f64 	%fd67, 0d0000000000000000;
	@%p4 bra 	$L__BB2_13;
	mul.lo.s32 	%r3, %r18, %r1;
	and.b32  	%r4, %r18, 7;
	setp.lt.u32 	%p5, %r18, 8;
	mov.f64 	%fd67, 0d0000000000000000;
	mov.b32 	%r39, 0;
	@%p5 bra 	$L__BB2_5;
	and.b32  	%r39, %r18, 2147483640;
	neg.s32 	%r37, %r39;
	shl.b32 	%r7, %r19, 3;
	mul.wide.u32 	%rd9, %r3, 8;
	add.s64 	%rd10, %rd9, %rd2;
	add.s64 	%rd52, %rd10, 32;
	mov.f64 	%fd67, 0d0000000000000000;
	mul.wide.s32 	%rd13, %r19, 8;
	mov.u32 	%r36, %r2;
$L__BB2_4:
	.pragma "nounroll";
	ld.global.f64 	%fd17, [%rd52+-32];
	mul.wide.s32 	%rd11, %r36, 8;
	add.s64 	%rd12, %rd1, %rd11;
	ld.global.f64 	%fd18, [%rd12];
	fma.rn.f64 	%fd19, %fd17, %fd18, %fd67;
	ld.global.f64 	%fd20, [%rd52+-24];
	add.s64 	%rd14, %rd12, %rd13;
	ld.global.f64 	%fd21, [%rd14];
	fma.rn.f64 	%fd22, %fd20, %fd21, %fd19;
	ld.global.f64 	%fd23, [%rd52+-16];
	add.s64 	%rd15, %rd14, %rd13;
	ld.global.f64 	%fd24, [%rd15];
	fma.rn.f64 	%fd25, %fd23, %fd24, %fd22;
	ld.global.f64 	%fd26, [%rd52+-8];
	add.s64 	%rd16, %rd15, %rd13;
	ld.global.f64 	%fd27, [%rd16];
	fma.rn.f64 	%fd28, %fd26, %fd27, %fd25;
	ld.global.f64 	%fd29, [%rd52];
	add.s64 	%rd17, %rd16, %rd13;
	ld.global.f64 	%fd30, [%rd17];
	fma.rn.f64 	%fd31, %fd29, %fd30, %fd28;
	ld.global.f64 	%fd32, [%rd52+8];
	add.s64 	%rd18, %rd17, %rd13;
	ld.global.f64 	%fd33, [%rd18];
	fma.rn.f64 	%fd34, %fd32, %fd33, %fd31;
	ld.global.f64 	%fd35, [%rd52+16];
	add.s64 	%rd19, %rd18, %rd13;
	ld.global.f64 	%fd36, [%rd19];
	fma.rn.f64 	%fd37, %fd35, %fd36, %fd34;
	ld.global.f64 	%fd38, [%rd52+24];
	add.s64 	%rd20, %rd19, %rd13;
	ld.global.f64 	%fd39, [%rd20];
	fma.rn.f64 	%fd67, %fd38, %fd39, %fd37;
	add.s32 	%r37, %r37, 8;
	add.s32 	%r36, %r36, %r7;
	add.s64 	%rd52, %rd52, 64;
	setp.ne.s32 	%p6, %r37, 0;
	@%p6 bra 	$L__BB2_4;
$L__BB2_5:
	setp.eq.s32 	%p7, %r4, 0;
	@%p7 bra 	$L__BB2_13;
	and.b32  	%r13, %r18, 3;
	setp.lt.u32 	%p8, %r4, 4;
	@%p8 bra 	$L__BB2_8;
	add.s32 	%r28, %r39, %r3;
	mul.wide.u32 	%rd21, %r28, 8;
	add.s64 	%rd22, %rd2, %rd21;
	ld.global.f64 	%fd41, [%rd22];
	mad.lo.s32 	%r29, %r39, %r19, %r2;
	mul.wide.s32 	%rd23, %r29, 8;
	add.s64 	%rd24, %rd1, %rd23;
	ld.global.f64 	%fd42, [%rd24];
	fma.rn.f64 	%fd43, %fd41, %fd42, %fd67;
	cvt.u64.u32 	%rd25, %r3;
	cvt.u64.u32 	%rd26, %r39;
	add.s64 	%rd27, %rd26, %rd25;
	shl.b64 	%rd28, %rd27, 3;
	add.s64 	%rd29, %rd2, %rd28;
	ld.global.f64 	%fd44, [%rd29+8];
	mul.wide.s32 	%rd30, %r19, 8;
	add.s64 	%rd31, %rd24, %rd30;
	ld.global.f64 	%fd45, [%rd31];
	fma.rn.f64 	%fd46, %fd44, %fd45, %fd43;
	ld.global.f64 	%fd47, [%rd29+16];
	add.s64 	%rd32, %rd31, %rd30;
	ld.global.f64 	%fd48, [%rd32];
	fma.rn.f64 	%fd49, %fd47, %fd48, %fd46;
	ld.global.f64 	%fd50, [%rd29+24];
	add.s64 	%rd33, %rd32, %rd30;
	ld.global.f64 	%fd51, [%rd33];
	fma.rn.f64 	%fd67, %fd50, %fd51, %fd49;
	add.s32 	%r39, %r39, 4;
$L__BB2_8:
	setp.eq.s32 	%p9, %r13, 0;
	@%p9 bra 	$L__BB2_13;
	setp.eq.s32 	%p10, %r13, 1;
	@%p10 bra 	$L__BB2_11;
	add.s32 	%r30, %r39, %r3;
	mul.wide.u32 	%rd34, %r30, 8;
	add.s64 	%rd35, %rd2, %rd34;
	ld.global.f64 	%fd53, [%rd35];
	mad.lo.s32 	%r31, %r39, %r19, %r2;
	mul.wide.s32 	%rd36, %r31, 8;
	add.s64 	%rd37, %rd1, %rd36;
	ld.global.f64 	%fd54, [%rd37];
	fma.rn.f64 	%fd55, %fd53, %fd54, %fd67;
	cvt.u64.u32 	%rd38, %r3;
	cvt.u64.u32 	%rd39, %r39;
	add.s64 	%rd40, %rd39, %rd38;
	shl.b64 	%rd41, %rd40, 3;
	add.s64 	%rd42, %rd2, %rd41;
	ld.global.f64 	%fd56, [%rd42+8];
	mul.wide.s32 	%rd43, %r19, 8;
	add.s64 	%rd44, %rd37, %rd43;
	ld.global.f64 	%fd57, [%rd44];
	fma.rn.f64 	%fd67, %fd56, %fd57, %fd55;
	add.s32 	%r39, %r39, 2;
$L__BB2_11:
	and.b32  	%r32, %r18, 1;
	setp.eq.b32 	%p11, %r32, 1;
	not.pred 	%p12, %p11;
	@%p12 bra 	$L__BB2_13;
	add.s32 	%r33, %r39, %r3;
	mul.wide.u32 	%rd45, %r33, 8;
	add.s64 	%rd46, %rd2, %rd45;
	ld.global.f64 	%fd58, [%rd46];
	mad.lo.s32 	%r34, %r39, %r19, %r2;
	mul.wide.s32 	%rd47, %r34, 8;
	add.s64 	%rd48, %rd1, %rd47;
	ld.global.f64 	%fd59, [%rd48];
	fma.rn.f64 	%fd67, %fd58, %fd59, %fd67;
$L__BB2_13:
	mad.lo.s32 	%r35, %r19, %r1, %r2;
	cvta.to.global.u64 	%rd49, %rd6;
	mul.wide.s32 	%rd50, %r35, 8;
	add.s64 	%rd51, %rd49, %rd50;
	st.global.f64 	[%rd51], %fd67;
$L__BB2_14:
	ret;

}


// ===== COMPILED SASS (sm_100) =====

	.target	sm_100

	.elftype	@"ET_EXEC"


//--------------------- .note.nv.tkinfo           --------------------------
	.section	.note.nv.tkinfo,"",@"SHT_NOTE"
	.sectionflags	@"SHF_NOTE_NV_TKINFO"
	.tkinfo
        /*0018*/ 	.word	0x00000002
        /*0030*/ 	.string	""
        /*0030*/ 	.string	"ptxas"
        /*0030*/ 	.string	"Cuda compilation tools, release 13.0, V13.0.88"
        /*0030*/ 	.string	"Build cuda_13.0.r13.0/compiler.36424714_0"
        /*0030*/ 	.string	"-arch sm_100 -m 64 "



//--------------------- .note.nv.cuinfo           --------------------------
	.section	.note.nv.cuinfo,"",@"SHT_NOTE"
	.sectionflags	@"SHF_NOTE_NV_CUINFO"
        /*0018*/ 	.short	0x0002
        /*001a*/ 	.short	0x0064
        /*001c*/ 	.short	0x0082
	.zero		2


//--------------------- .nv.info                  --------------------------
	.section	.nv.info,"",@"SHT_CUDA_INFO"
	.align	4


	//----- nvinfo : EIATTR_REGCOUNT
	.align		4
        /*0000*/ 	.byte	0x04, 0x2f
        /*0002*/ 	.short	(.L_1 - .L_0)
	.align		4
.L_0:
        /*0004*/ 	.word	index@(_Z12_gather_dofsPdPKdPKii)
        /*0008*/ 	.word	0x0000000c


	//----- nvinfo : EIATTR_FRAME_SIZE
	.align		4
.L_1:
        /*000c*/ 	.byte	0x04, 0x11
        /*000e*/ 	.short	(.L_3 - .L_2)
	.align		4
.L_2:
        /*0010*/ 	.word	index@(_Z12_gather_dofsPdPKdPKii)
        /*0014*/ 	.word	0x00000000


	//----- nvinfo : EIATTR_REGCOUNT
	.align		4
.L_3:
        /*0018*/ 	.byte	0x04, 0x2f
        /*001a*/ 	.short	(.L_5 - .L_4)
	.align		4
.L_4:
        /*001c*/ 	.word	index@(_Z13_scatter_dofsPKdPdPKii)
        /*0020*/ 	.word	0x0000000a


	//----- nvinfo : EIATTR_FRAME_SIZE
	.align		4
.L_5:
        /*0024*/ 	.byte	0x04, 0x11
        /*0026*/ 	.short	(.L_7 - .L_6)
	.align		4
.L_6:
        /*0028*/ 	.word	index@(_Z13_scatter_dofsPKdPdPKii)
        /*002c*/ 	.word	0x00000000


	//----- nvinfo : EIATTR_REGCOUNT
	.align		4
.L_7:
        /*0030*/ 	.byte	0x04, 0x2f
        /*0032*/ 	.short	(.L_9 - .L_8)
	.align		4
.L_8:
        /*0034*/ 	.word	index@(_Z7_matmulPdS_S_iii)
        /*0038*/ 	.word	0x00000020


	//----- nvinfo : EIATTR_FRAME_SIZE
	.align		4
.L_9:
        /*003c*/ 	.byte	0x04, 0x11
        /*003e*/ 	.short	(.L_11 - .L_10)
	.align		4
.L_10:
        /*0040*/ 	.word	index@(_Z7_matmulPdS_S_iii)
        /*0044*/ 	.word	0x00000000


	//----- nvinfo : EIATTR_MIN_STACK_SIZE
	.align		4
.L_11:
        /*0048*/ 	.byte	0x04, 0x12
        /*004a*/ 	.short	(.L_13 - .L_12)
	.align		4
.L_12:
        /*004c*/ 	.word	index@(_Z7_matmulPdS_S_iii)
        /*0050*/ 	.word	0x00000000


	//----- nvinfo : EIATTR_MIN_STACK_SIZE
	.align		4
.L_13:
        /*0054*/ 	.byte	0x04, 0x12
        /*0056*/ 	.short	(.L_15 - .L_14)
	.align		4
.L_14:
        /*0058*/ 	.word	index@(_Z13_scatter_dofsPKdPdPKii)
        /*005c*/ 	.word	0x00000000


	//----- nvinfo : EIATTR_MIN_STACK_SIZE
	.align		4
.L_15:
        /*0060*/ 	.byte	0x04, 0x12
        /*0062*/ 	.short	(.L_17 - .L_16)
	.align		4
.L_16:
        /*0064*/ 	.word	index@(_Z12_gather_dofsPdPKdPKii)
        /*0068*/ 	.word	0x00000000
.L_17:


//--------------------- .nv.compat                --------------------------
	.section	.nv.compat,"",@"SHT_CUDA_COMPAT_INFO"
	.align	4
        /*0000*/ 	.byte	0x02, 0x09, 0x00, 0x00, 0x02, 0x02, 0x01, 0x00, 0x02, 0x05, 0x05, 0x00, 0x03, 0x07, 0x01, 0x01
        /*0010*/ 	.byte	0x02, 0x03, 0x00, 0x00, 0x02, 0x06, 0x01, 0x00, 0x04, 0x0b, 0x08, 0x00, 0x01, 0x00, 0x00, 0x00
        /*0020*/ 	.byte	0x00, 0x00, 0x00, 0x00


//--------------------- .nv.info._Z7_matmulPdS_S_iii --------------------------
	.section	.nv.info._Z7_matmulPdS_S_iii,"",@"SHT_CUDA_INFO"
	.sectionflags	@""
	.align	4


	//----- nvinfo : EIATTR_CUDA_API_VERSION
	.align		4
        /*0000*/ 	.byte	0x04, 0x37
        /*0002*/ 	.short	(.L_19 - .L_18)
.L_18:
        /*0004*/ 	.word	0x00000082


	//----- nvinfo : EIATTR_KPARAM_INFO
	.align		4
.L_19:
        /*0008*/ 	.byte	0x04, 0x17
        /*000a*/ 	.short	(.L_21 - .L_20)
.L_20:
        /*000c*/ 	.word	0x00000000
        /*0010*/ 	.short	0x0005
        /*0012*/ 	.short	0x0020
        /*0014*/ 	.byte	0x00, 0xf0, 0x11, 0x00


	//----- nvinfo : EIATTR_KPARAM_INFO
	.align		4
.L_21:
        /*0018*/ 	.byte	0x04, 0x17
        /*001a*/ 	.short	(.L_23 - .L_22)
.L_22:
        /*001c*/ 	.word	0x00000000
        /*0020*/ 	.short	0x0004
        /*0022*/ 	.short	0x001c
        /*0024*/ 	.byte	0x00, 0xf0, 0x11, 0x00


	//----- nvinfo : EIATTR_KPARAM_INFO
	.align		4
.L_23:
        /*0028*/ 	.byte	0x04, 0x17
        /*002a*/ 	.short	(.L_25 - .L_24)
.L_24:
        /*002c*/ 	.word	0x00000000
        /*0030*/ 	.short	0x0003
        /*0032*/ 	.short	0x0018
        /*0034*/ 	.byte	0x00, 0xf0, 0x11, 0x00


	//----- nvinfo : EIATTR_KPARAM_INFO
	.align		4
.L_25:
        /*0038*/ 	.byte	0x04, 0x17
        /*003a*/ 	.short	(.L_27 - .L_26)
.L_26:
        /*003c*/ 	.word	0x00000000
        /*0040*/ 	.short	0x0002
        /*0042*/ 	.short	0x0010
        /*0044*/ 	.byte	0x00, 0xf5, 0x21, 0x00


	//----- nvinfo : EIATTR_KPARAM_INFO
	.align		4
.L_27:
        /*0048*/ 	.byte	0x04, 0x17
        /*004a*/ 	.short	(.L_29 - .L_28)
.L_28:
        /*004c*/ 	.word	0x00000000
        /*0050*/ 	.short	0x0001
        /*0052*/ 	.short	0x0008
        /*0054*/ 	.byte	0x00, 0xf5, 0x21, 0x00


	//----- nvinfo : EIATTR_KPARAM_INFO
	.align		4
.L_29:
        /*0058*/ 	.byte	0x04, 0x17
        /*005a*/ 	.short	(.L_31 - .L_30)
.L_30:
        /*005c*/ 	.word	0x00000000
        /*0060*/ 	.short	0x0000
        /*0062*/ 	.short	0x0000
        /*0064*/ 	.byte	0x00, 0xf5, 0x21, 0x00


	//----- nvinfo : EIATTR_SPARSE_MMA_MASK
	.align		4
.L_31:
        /*0068*/ 	.byte	0x03, 0x50
        /*006a*/ 	.short	0x0000


	//----- nvinfo : EIATTR_MAXREG_COUNT
	.align		4
        /*006c*/ 	.byte	0x03, 0x1b
        /*006e*/ 	.short	0x00ff


	//----- nvinfo : EIATTR_MERCURY_ISA_VERSION
	.align		4
        /*0070*/ 	.byte	0x03, 0x5f
        /*0072*/ 	.short	0x0101


	//----- nvinfo : EIATTR_VRC_CTA_INIT_COUNT
	.align		4
        /*0074*/ 	.byte	0x02, 0x4a
	.zero		1
	.zero		1


	//----- nvinfo : EIATTR_EXIT_INSTR_OFFSETS
	.align		4
        /*0078*/ 	.byte	0x04, 0x1c
        /*007a*/ 	.short	(.L_33 - .L_32)


	//   ....[0]....
.L_32:
        /*007c*/ 	.word	0x000000d0


	//   ....[1]....
        /*0080*/ 	.word	0x000008f0


	//----- nvinfo : EIATTR_CBANK_PARAM_SIZE
	.align		4
.L_33:
        /*0084*/ 	.byte	0x03, 0x19
        /*0086*/ 	.short	0x0024


	//----- nvinfo : EIATTR_PARAM_CBANK
	.align		4
        /*0088*/ 	.byte	0x04, 0x0a
        /*008a*/ 	.short	(.L_35 - .L_34)
	.align		4
.L_34:
        /*008c*/ 	.word	index@(.nv.constant0._Z7_matmulPdS_S_iii)
        /*0090*/ 	.short	0x0380
        /*0092*/ 	.short	0x0024


	//----- nvinfo : EIATTR_SW_WAR
	.align		4
.L_35:
        /*0094*/ 	.byte	0x04, 0x36
        /*0096*/ 	.short	(.L_37 - .L_36)
.L_36:
        /*0098*/ 	.word	0x00000008
.L_37:


//--------------------- .nv.info._Z13_scatter_dofsPKdPdPKii --------------------------
	.section	.nv.info._Z13_scatter_dofsPKdPdPKii,"",@"SHT_CUDA_INFO"
	.sectionflags	@""
	.align	4


	//----- nvinfo : EIATTR_CUDA_API_VERSION
	.align		4
        /*0000*/ 	.byte	0x04, 0x37
        /*0002*/ 	.short	(.L_39 - .L_38)
.L_38:
        /*0004*/ 	.word	0x00000082


	//----- nvinfo : EIATTR_KPARAM_INFO
	.align		4
.L_39:
        /*0008*/ 	.byte	0x04, 0x17
        /*000a*/ 	.short	(.L_41 - .L_40)
.L_40:
        /*000c*/ 	.word	0x00000000
        /*0010*/ 	.short	0x0003
        /*0012*/ 	.short	0x0018
        /*0014*/ 	.byte	0x00, 0xf0, 0x11, 0x00


	//----- nvinfo : EIATTR_KPARAM_INFO
	.align		4
.L_41:
        /*0018*/ 	.byte	0x04, 0x17
        /*001a*/ 	.short	(.L_43 - .L_42)
.L_42:
        /*001c*/ 	.word	0x00000000
        /*0020*/ 	.short	0x0002
        /*0022*/ 	.short	0x0010
        /*0024*/ 	.byte	0x00, 0xf5, 0x21, 0x00


	//----- nvinfo : EIATTR_KPARAM_INFO
	.align		4
.L_43:
        /*0028*/ 	.byte	0x04, 0x17
        /*002a*/ 	.short	(.L_45 - .L_44)
.L_44:
        /*002c*/ 	.word	0x00000000
        /*0030*/ 	.short	0x0001
        /*0032*/ 	.short	0x0008
        /*0034*/ 	.byte	0x00, 0xf5, 0x21, 0x00


	//----- nvinfo : EIATTR_KPARAM_INFO
	.align		4
.L_45:
        /*0038*/ 	.byte	0x04, 0x17
        /*003a*/ 	.short	(.L_47 - .L_46)
.L_46:
        /*003c*/ 	.word	0x00000000
        /*0040*/ 	.short	0x0000
        /*0042*/ 	.short	0x0000
        /*0044*/ 	.byte	0x00, 0xf5, 0x21, 0x00


	//----- nvinfo : EIATTR_SPARSE_MMA_MASK
	.align		4
.L_47:
        /*0048*/ 	.byte	0x03, 0x50
        /*004a*/ 	.short	0x0000


	//----- nvinfo : EIATTR_MAXREG_COUNT
	.align		4
        /*004c*/ 	.byte	0x03, 0x1b
        /*004e*/ 	.short	0x00ff


	//----- nvinfo : EIATTR_MERCURY_ISA_VERSION
	.align		4
        /*0050*/ 	.byte	0x03, 0x5f
        /*0052*/ 	.short	0x0101


	//----- nvinfo : EIATTR_VRC_CTA_INIT_COUNT
	.align		4
        /*0054*/ 	.byte	0x02, 0x4a
	.zero		1
	.zero		1


	//----- nvinfo : EIATTR_EXIT_INSTR_OFFSETS
	.align		4
        /*0058*/ 	.byte	0x04, 0x1c
        /*005a*/ 	.short	(.L_49 - .L_48)


	//   ....[0]....
.L_48:
        /*005c*/ 	.word	0x00000070


	//   ....[1]....
        /*0060*/ 	.word	0x00000120


	//----- nvinfo : EIATTR_CBANK_PARAM_SIZE
	.align		4
.L_49:
        /*0064*/ 	.byte	0x03, 0x19
        /*0066*/ 	.short	0x001c


	//----- nvinfo : EIATTR_PARAM_CBANK
	.align		4
        /*0068*/ 	.byte	0x04, 0x0a
        /*006a*/ 	.short	(.L_51 - .L_50)
	.align		4
.L_50:
        /*006c*/ 	.word	index@(.nv.constant0._Z13_scatter_dofsPKdPdPKii)
        /*0070*/ 	.short	0x0380
        /*0072*/ 	.short	0x001c


	//----- nvinfo : EIATTR_SW_WAR
	.align		4
.L_51:
        /*0074*/ 	.byte	0x04, 0x36
        /*0076*/ 	.short	(.L_53 - .L_52)
.L_52:
        /*0078*/ 	.word	0x00000008
.L_53:


//--------------------- .nv.info._Z12_gather_dofsPdPKdPKii --------------------------
	.section	.nv.info._Z12_gather_dofsPdPKdPKii,"",@"SHT_CUDA_INFO"
	.sectionflags	@""
	.align	4


	//----- nvinfo : EIATTR_CUDA_API_VERSION
	.align		4
        /*0000*/ 	.byte	0x04, 0x37
        /*0002*/ 	.short	(.L_55 - .L_54)
.L_54:
        /*0004*/ 	.word	0x00000082


	//----- nvinfo : EIATTR_KPARAM_INFO
	.align		4
.L_55:
        /*0008*/ 	.byte	0x04, 0x17
        /*000a*/ 	.short	(.L_57 - .L_56)
.L_56:
        /*000c*/ 	.word	0x00000000
        /*0010*/ 	.short	0x0003
        /*0012*/ 	.short	0x0018
        /*0014*/ 	.byte	0x00, 0xf0, 0x11, 0x00


	//----- nvinfo : EIATTR_KPARAM_INFO
	.align		4
.L_57:
        /*0018*/ 	.byte	0x04, 0x17
        /*001a*/ 	.short	(.L_59 - .L_58)
.L_58:
        /*001c*/ 	.word	0x00000000
        /*0020*/ 	.short	0x0002
        /*0022*/ 	.short	0x0010
        /*0024*/ 	.byte	0x00, 0xf5, 0x21, 0x00


	//----- nvinfo : EIATTR_KPARAM_INFO
	.align		4
.L_59:
        /*0028*/ 	.byte	0x04, 0x17
        /*002a*/ 	.short	(.L_61 - .L_60)
.L_60:
        /*002c*/ 	.word	0x00000000
        /*0030*/ 	.short	0x0001
        /*0032*/ 	.short	0x0008
        /*0034*/ 	.byte	0x00, 0xf5, 0x21, 0x00


	//----- nvinfo : EIATTR_KPARAM_INFO
	.align		4
.L_61:
        /*0038*/ 	.byte	0x04, 0x17
        /*003a*/ 	.short	(.L_63 - .L_62)
.L_62:
        /*003c*/ 	.word	0x00000000
        /*0040*/ 	.short	0x0000
        /*0042*/ 	.short	0x0000
        /*0044*/ 	.byte	0x00, 0xf5, 0x21, 0x00


	//----- nvinfo : EIATTR_SPARSE_MMA_MASK
	.align		4
.L_63:
        /*0048*/ 	.byte	0x03, 0x50
        /*004a*/ 	.short	0x0000


	//----- nvinfo : EIATTR_MAXREG_COUNT
	.align		4
        /*004c*/ 	.byte	0x03, 0x1b
        /*004e*/ 	.short	0x00ff


	//----- nvinfo : EIATTR_MERCURY_ISA_VERSION
	.align		4
        /*0050*/ 	.byte	0x03, 0x5f
        /*0052*/ 	.short	0x0101


	//----- nvinfo : EIATTR_VRC_CTA_INIT_COUNT
	.align		4
        /*0054*/ 	.byte	0x02, 0x4a
	.zero		1
	.zero		1


	//----- nvinfo : EIATTR_EXIT_INSTR_OFFSETS
	.align		4
        /*0058*/ 	.byte	0x04, 0x1c
        /*005a*/ 	.short	(.L_65 - .L_64)


	//   ....[0]....
.L_64:
        /*005c*/ 	.word	0x00000070


	//   ....[1]....
        /*0060*/ 	.word	0x00000120


	//----- nvinfo : EIATTR_CBANK_PARAM_SIZE
	.align		4
.L_65:
        /*0064*/ 	.byte	0x03, 0x19
        /*0066*/ 	.short	0x001c


	//----- nvinfo : EIATTR_PARAM_CBANK
	.align		4
        /*0068*/ 	.byte	0x04, 0x0a
        /*006a*/ 	.short	(.L_67 - .L_66)
	.align		4
.L_66:
        /*006c*/ 	.word	index@(.nv.constant0._Z12_gather_dofsPdPKdPKii)
        /*0070*/ 	.short	0x0380
        /*0072*/ 	.short	0x001c


	//----- nvinfo : EIATTR_SW_WAR
	.align		4
.L_67:
        /*0074*/ 	.byte	0x04, 0x36
        /*0076*/ 	.short	(.L_69 - .L_68)
.L_68:
        /*0078*/ 	.word	0x00000008
.L_69:


//--------------------- .nv.callgraph             --------------------------
	.section	.nv.callgraph,"",@"SHT_CUDA_CALLGRAPH"
	.align	4
	.sectionentsize	8
	.align		4
        /*0000*/ 	.word	0x00000000
	.align		4
        /*0004*/ 	.word	0xffffffff
	.align		4
        /*0008*/ 	.word	0x00000000
	.align		4
        /*000c*/ 	.word	0xfffffffe
	.align		4
        /*0010*/ 	.word	0x00000000
	.align		4
        /*0014*/ 	.word	0xfffffffd
	.align		4
        /*0018*/ 	.word	0x00000000
	.align		4
        /*001c*/ 	.word	0xfffffffc


//--------------------- .text._Z7_matmulPdS_S_iii --------------------------
	.section	.text._Z7_matmulPdS_S_iii,"ax",@progbits
	.align	128
        .global         _Z7_matmulPdS_S_iii
        .type           _Z7_matmulPdS_S_iii,@function
        .size           _Z7_matmulPdS_S_iii,(.L_x_7 - _Z7_matmulPdS_S_iii)
        .other          _Z7_matmulPdS_S_iii,@"STO_CUDA_ENTRY STV_DEFAULT"
_Z7_matmulPdS_S_iii:
.text._Z7_matmulPdS_S_iii:
[----:B------:R-:W-:Y:S01]  /*0000*/  LDC R1, c[0x0][0x37c] ;  /* 0x0000df00ff017b82 */ /* 0x000fe20000000800 */
[----:B------:R-:W0:Y:S07]  /*0010*/  S2R R4, SR_TID.X ;  /* 0x0000000000047919 */ /* 0x000e2e0000002100 */
[----:B------:R-:W1:Y:S01]  /*0020*/  LDC R2, c[0x0][0x364] ;  /* 0x0000d900ff027b82 */ /* 0x000e620000000800 */
[----:B------:R-:W2:Y:S01]  /*0030*/  LDCU UR6, c[0x0][0x398] ;  /* 0x00007300ff0677ac */ /* 0x000ea20008000800 */
[----:B------:R-:W1:Y:S06]  /*0040*/  S2R R5, SR_TID.Y ;  /* 0x0000000000057919 */ /* 0x000e6c0000002200 */
[----:B------:R-:W0:Y:S08]  /*0050*/  S2UR UR5, SR_CTAID.X ;  /* 0x00000000000579c3 */ /* 0x000e300000002500 */
[----:B------:R-:W0:Y:S08]  /*0060*/  LDC R3, c[0x0][0x360] ;  /* 0x0000d800ff037b82 */ /* 0x000e300000000800 */
[----:B------:R-:W1:Y:S08]  /*0070*/  S2UR UR4, SR_CTAID.Y ;  /* 0x00000000000479c3 */ /* 0x000e700000002600 */
[----:B------:R-:W3:Y:S01]  /*0080*/  LDC R0, c[0x0][0x3a0] ;  /* 0x0000e800ff007b82 */ /* 0x000ee20000000800 */
[----:B0-----:R-:W-:-:S02]  /*0090*/  IMAD R3, R3, UR5, R4 ;  /* 0x0000000503037c24 */ /* 0x001fc4000f8e0204 */
[----:B-1----:R-:W-:-:S03]  /*00a0*/  IMAD R2, R2, UR4, R5 ;  /* 0x0000000402027c24 */ /* 0x002fc6000f8e0205 */
[----:B---3--:R-:W-:-:S04]  /*00b0*/  ISETP.GE.AND P0, PT, R3, R0, PT ;  /* 0x000000000300720c */ /* 0x008fc80003f06270 */
[----:B--2---:R-:W-:-:S13]  /*00c0*/  ISETP.GE.OR P0, PT, R2, UR6, P0 ;  /* 0x0000000602007c0c */ /* 0x004fda0008706670 */
[----:B------:R-:W-:Y:S05]  /*00d0*/  @P0 EXIT ;  /* 0x000000000000094d */ /* 0x000fea0003800000 */
[----:B------:R-:W0:Y:S01]  /*00e0*/  LDC R5, c[0x0][0x39c] ;  /* 0x0000e700ff057b82 */ /* 0x000e220000000800 */
[----:B------:R-:W1:Y:S01]  /*00f0*/  LDCU.64 UR4, c[0x0][0x358] ;  /* 0x00006b00ff0477ac */ /* 0x000e620008000a00 */
[----:B------:R-:W-:Y:S02]  /*0100*/  CS2R R18, SRZ ;  /* 0x0000000000127805 */ /* 0x000fe4000001ff00 */
[----:B0-----:R-:W-:-:S13]  /*0110*/  ISETP.GE.AND P0, PT, R5, 0x1, PT ;  /* 0x000000010500780c */ /* 0x001fda0003f06270 */
[----:B-1----:R-:W-:Y:S05]  /*0120*/  @!P0 BRA `(.L_x_0) ;  /* 0x0000000400e08947 */ /* 0x002fea0003800000 */
[C---:B------:R-:W-:Y:S01]  /*0130*/  ISETP.GE.U32.AND P1, PT, R5.reuse, 0x8, PT ;  /* 0x000000080500780c */ /* 0x040fe20003f26070 */
[----:B------:R-:W-:Y:S01]  /*0140*/  HFMA2 R7, -RZ, RZ, 0, 0 ;  /* 0x00000000ff077431 */ /* 0x000fe200000001ff */
[----:B------:R-:W-:Y:S01]  /*0150*/  LOP3.LUT R4, R5, 0x7, RZ, 0xc0, !PT ;  /* 0x0000000705047812 */ /* 0x000fe200078ec0ff */
[----:B------:R-:W-:Y:S01]  /*0160*/  IMAD R6, R2, R5, RZ ;  /* 0x0000000502067224 */ /* 0x000fe200078e02ff */
[----:B------:R-:W-:Y:S02]  /*0170*/  CS2R R18, SRZ ;  /* 0x0000000000127805 */ /* 0x000fe4000001ff00 */
[----:B------:R-:W-:-:S07]  /*0180*/  ISETP.NE.AND P0, PT, R4, RZ, PT ;  /* 0x000000ff0400720c */ /* 0x000fce0003f05270 */
[----:B------:R-:W-:Y:S06]  /*0190*/  @!P1 BRA `(.L_x_1) ;  /* 0x0000000000c49947 */ /* 0x000fec0003800000 */
[----:B------:R-:W0:Y:S01]  /*01a0*/  LDC.64 R8, c[0x0][0x388] ;  /* 0x0000e200ff087b82 */ /* 0x000e220000000a00 */
[----:B------:R-:W-:Y:S01]  /*01b0*/  LOP3.LUT R7, R5, 0x7ffffff8, RZ, 0xc0, !PT ;  /* 0x7ffffff805077812 */ /* 0x000fe200078ec0ff */
[----:B------:R-:W-:Y:S01]  /*01c0*/  IMAD.MOV.U32 R27, RZ, RZ, R3 ;  /* 0x000000ffff1b7224 */ /* 0x000fe200078e0003 */
[----:B------:R-:W-:-:S03]  /*01d0*/  CS2R R18, SRZ ;  /* 0x0000000000127805 */ /* 0x000fc6000001ff00 */
[----:B------:R-:W-:Y:S02]  /*01e0*/  IMAD.MOV R26, RZ, RZ, -R7 ;  /* 0x000000ffff1a7224 */ /* 0x000fe400078e0a07 */
[----:B0-----:R-:W-:-:S03]  /*01f0*/  IMAD.WIDE.U32 R8, R6, 0x8, R8 ;  /* 0x0000000806087825 */ /* 0x001fc600078e0008 */
[----:B------:R-:W-:-:S04]  /*0200*/  IADD3 R10, P1, PT, R8, 0x20, RZ ;  /* 0x00000020080a7810 */ /* 0x000fc80007f3e0ff */
[----:B------:R-:W-:-:S09]  /*0210*/  IADD3.X R11, PT, PT, RZ, R9, RZ, P1, !PT ;  /* 0x00000009ff0b7210 */ /* 0x000fd20000ffe4ff */
.L_x_2:
[----:B------:R-:W0:Y:S01]  /*0220*/  LDC.64 R22, c[0x0][0x390] ;  /* 0x0000e400ff167b82 */ /* 0x000e220000000a00 */
[----:B------:R-:W-:Y:S01]  /*0230*/  MOV R8, R10 ;  /* 0x0000000a00087202 */ /* 0x000fe20000000f00 */
[----:B------:R-:W-:-:S05]  /*0240*/  IMAD.MOV.U32 R9, RZ, RZ, R11 ;  /* 0x000000ffff097224 */ /* 0x000fca00078e000b */
[----:B------:R-:W2:Y:S04]  /*0250*/  LDG.E.64 R14, desc[UR4][R8.64+-0x20] ;  /* 0xffffe004080e7981 */ /* 0x000ea8000c1e1b00 */
[----:B------:R-:W3:Y:S01]  /*0260*/  LDG.E.64 R10, desc[UR4][R8.64+-0x18] ;  /* 0xffffe804080a7981 */ /* 0x000ee2000c1e1b00 */
[----:B0-----:R-:W-:-:S05]  /*0270*/  IMAD.WIDE R22, R27, 0x8, R22 ;  /* 0x000000081b167825 */ /* 0x001fca00078e0216 */
[----:B------:R-:W2:Y:S01]  /*0280*/  LDG.E.64 R12, desc[UR4][R22.64] ;  /* 0x00000004160c7981 */ /* 0x000ea2000c1e1b00 */
[----:B------:R-:W-:-:S05]  /*0290*/  IMAD.WIDE R28, R0, 0x8, R22 ;  /* 0x00000008001c7825 */ /* 0x000fca00078e0216 */
[----:B------:R-:W3:Y:S01]  /*02a0*/  LDG.E.64 R16, desc[UR4][R28.64] ;  /* 0x000000041c107981 */ /* 0x000ee2000c1e1b00 */
[C---:B------:R-:W-:Y:S01]  /*02b0*/  IMAD.WIDE R24, R0.reuse, 0x8, R28 ;  /* 0x0000000800187825 */ /* 0x040fe200078e021c */
[----:B--2---:R-:W-:Y:S02]  /*02c0*/  DFMA R18, R14, R12, R18 ;  /* 0x0000000c0e12722b */ /* 0x004fe40000000012 */
[----:B------:R-:W2:Y:S04]  /*02d0*/  LDG.E.64 R14, desc[UR4][R8.64+-0x10] ;  /* 0xfffff004080e7981 */ /* 0x000ea8000c1e1b00 */
[----:B------:R-:W2:Y:S01]  /*02e0*/  LDG.E.64 R12, desc[UR4][R24.64] ;  /* 0x00000004180c7981 */ /* 0x000ea2000c1e1b00 */
[----:B------:R-:W-:Y:S01]  /*02f0*/  IMAD.WIDE R20, R0, 0x8, R24 ;  /* 0x0000000800147825 */ /* 0x000fe200078e0218 */
[----:B---3--:R-:W-:-:S02]  /*0300*/  DFMA R16, R10, R16, R18 ;  /* 0x000000100a10722b */ /* 0x008fc40000000012 */
[----:B------:R-:W3:Y:S04]  /*0310*/  LDG.E.64 R10, desc[UR4][R8.64+-0x8] ;  /* 0xfffff804080a7981 */ /* 0x000ee8000c1e1b00 */
        /* <DEDUP_REMOVED lines=9> */
[----:B------:R-:W-:-:S03]  /*03b0*/  IMAD.WIDE R24, R0, 0x8, R28 ;  /* 0x0000000800187825 */ /* 0x000fc600078e021c */
[----:B------:R-:W4:Y:S01]  /*03c0*/  LDG.E.64 R22, desc[UR4][R8.64+0x18] ;  /* 0x0000180408167981 */ /* 0x000f22000c1e1b00 */
[----:B------:R-:W-:-:S06]  /*03d0*/  IMAD.WIDE R20, R0, 0x8, R24 ;  /* 0x0000000800147825 */ /* 0x000fcc00078e0218 */
[----:B------:R-:W4:Y:S01]  /*03e0*/  LDG.E.64 R20, desc[UR4][R20.64] ;  /* 0x0000000414147981 */ /* 0x000f22000c1e1b00 */
[----:B--2---:R-:W-:-:S03]  /*03f0*/  DFMA R14, R16, R14, R18 ;  /* 0x0000000e100e722b */ /* 0x004fc60000000012 */
[----:B------:R-:W2:Y:S04]  /*0400*/  LDG.E.64 R16, desc[UR4][R8.64+0x10] ;  /* 0x0000100408107981 */ /* 0x000ea8000c1e1b00 */
[----:B------:R-:W2:Y:S01]  /*0410*/  LDG.E.64 R18, desc[UR4][R24.64] ;  /* 0x0000000418127981 */ /* 0x000ea2000c1e1b00 */
[----:B------:R-:W-:Y:S01]  /*0420*/  IADD3 R26, PT, PT, R26, 0x8, RZ ;  /* 0x000000081a1a7810 */ /* 0x000fe20007ffe0ff */
[----:B---3--:R-:W-:-:S03]  /*0430*/  DFMA R10, R10, R12, R14 ;  /* 0x0000000c0a0a722b */ /* 0x008fc6000000000e */
[----:B------:R-:W-:Y:S02]  /*0440*/  ISETP.NE.AND P1, PT, R26, RZ, PT ;  /* 0x000000ff1a00720c */ /* 0x000fe40003f25270 */
[----:B------:R-:W-:-:S03]  /*0450*/  LEA R27, R0, R27, 0x3 ;  /* 0x0000001b001b7211 */ /* 0x000fc600078e18ff */
[----:B--2---:R-:W-:Y:S01]  /*0460*/  DFMA R18, R16, R18, R10 ;  /* 0x000000121012722b */ /* 0x004fe2000000000a */
[----:B------:R-:W-:-:S07]  /*0470*/  IADD3 R10, P2, PT, R8, 0x40, RZ ;  /* 0x00000040080a7810 */ /* 0x000fce0007f5e0ff */
[----:B----4-:R-:W-:Y:S01]  /*0480*/  DFMA R18, R22, R20, R18 ;  /* 0x000000141612722b */ /* 0x010fe20000000012 */
[----:B------:R-:W-:Y:S01]  /*0490*/  IMAD.X R11, RZ, RZ, R9, P2 ;  /* 0x000000ffff0b7224 */ /* 0x000fe200010e0609 */
[----:B------:R-:W-:Y:S09]  /*04a0*/  @P1 BRA `(.L_x_2) ;  /* 0xfffffffc005c1947 */ /* 0x000ff2000383ffff */
.L_x_1:
[----:B------:R-:W-:Y:S05]  /*04b0*/  @!P0 BRA `(.L_x_0) ;  /* 0x0000000000fc8947 */ /* 0x000fea0003800000 */
[----:B------:R-:W-:Y:S02]  /*04c0*/  ISETP.GE.U32.AND P1, PT, R4, 0x4, PT ;  /* 0x000000040400780c */ /* 0x000fe40003f26070 */
[----:B------:R-:W-:-:S04]  /*04d0*/  LOP3.LUT R26, R5, 0x3, RZ, 0xc0, !PT ;  /* 0x00000003051a7812 */ /* 0x000fc800078ec0ff */
[----:B------:R-:W-:-:S07]  /*04e0*/  ISETP.NE.AND P0, PT, R26, RZ, PT ;  /* 0x000000ff1a00720c */ /* 0x000fce0003f05270 */
[----:B------:R-:W-:Y:S06]  /*04f0*/  @!P1 BRA `(.L_x_3) ;  /* 0x00000000006c9947 */ /* 0x000fec0003800000 */
[----:B------:R-:W0:Y:S01]  /*0500*/  LDC.64 R24, c[0x0][0x388] ;  /* 0x0000e200ff187b82 */ /* 0x000e220000000a00 */
[----:B------:R-:W1:Y:S01]  /*0510*/  LDCU.64 UR6, c[0x0][0x388] ;  /* 0x00007100ff0677ac */ /* 0x000e620008000a00 */
[C---:B------:R-:W-:Y:S01]  /*0520*/  IMAD.IADD R9, R6.reuse, 0x1, R7 ;  /* 0x0000000106097824 */ /* 0x040fe200078e0207 */
[----:B------:R-:W-:Y:S01]  /*0530*/  IADD3 R4, P1, PT, R6, R7, RZ ;  /* 0x0000000706047210 */ /* 0x000fe20007f3e0ff */
[----:B------:R-:W-:-:S04]  /*0540*/  IMAD R13, R7, R0, R3 ;  /* 0x00000000070d7224 */ /* 0x000fc800078e0203 */
[----:B------:R-:W2:Y:S01]  /*0550*/  LDC.64 R10, c[0x0][0x390] ;  /* 0x0000e400ff0a7b82 */ /* 0x000ea20000000a00 */
[----:B0-----:R-:W-:-:S06]  /*0560*/  IMAD.WIDE.U32 R24, R9, 0x8, R24 ;  /* 0x0000000809187825 */ /* 0x001fcc00078e0018 */
[----:B------:R-:W3:Y:S01]  /*0570*/  LDG.E.64 R24, desc[UR4][R24.64] ;  /* 0x0000000418187981 */ /* 0x000ee2000c1e1b00 */
[----:B--2---:R-:W-:Y:S01]  /*0580*/  IMAD.WIDE R10, R13, 0x8, R10 ;  /* 0x000000080d0a7825 */ /* 0x004fe200078e020a */
[----:B------:R-:W-:Y:S02]  /*0590*/  IADD3.X R13, PT, PT, RZ, RZ, RZ, P1, !PT ;  /* 0x000000ffff0d7210 */ /* 0x000fe40000ffe4ff */
[----:B-1----:R-:W-:Y:S02]  /*05a0*/  LEA R28, P1, R4, UR6, 0x3 ;  /* 0x00000006041c7c11 */ /* 0x002fe4000f8218ff */
[----:B------:R-:W3:Y:S01]  /*05b0*/  LDG.E.64 R8, desc[UR4][R10.64] ;  /* 0x000000040a087981 */ /* 0x000ee2000c1e1b00 */
[----:B------:R-:W-:Y:S01]  /*05c0*/  IMAD.WIDE R14, R0, 0x8, R10 ;  /* 0x00000008000e7825 */ /* 0x000fe200078e020a */
[----:B------:R-:W-:-:S05]  /*05d0*/  LEA.HI.X R29, R4, UR7, R13, 0x3, P1 ;  /* 0x00000007041d7c11 */ /* 0x000fca00088f1c0d */
[----:B------:R-:W2:Y:S01]  /*05e0*/  LDG.E.64 R12, desc[UR4][R28.64+0x8] ;  /* 0x000008041c0c7981 */ /* 0x000ea2000c1e1b00 */
[----:B------:R-:W-:-:S03]  /*05f0*/  IMAD.WIDE R20, R0, 0x8, R14 ;  /* 0x0000000800147825 */ /* 0x000fc600078e020e */
[----:B------:R-:W2:Y:S04]  /*0600*/  LDG.E.64 R10, desc[UR4][R14.64] ;  /* 0x000000040e0a7981 */ /* 0x000ea8000c1e1b00 */
[----:B------:R-:W4:Y:S01]  /*0610*/  LDG.E.64 R16, desc[UR4][R20.64] ;  /* 0x0000000414107981 */ /* 0x000f22000c1e1b00 */
[----:B------:R-:W-:-:S03]  /*0620*/  IMAD.WIDE R22, R0, 0x8, R20 ;  /* 0x0000000800167825 */ /* 0x000fc600078e0214 */
[----:B------:R-:W4:Y:S04]  /*0630*/  LDG.E.64 R14, desc[UR4][R28.64+0x10] ;  /* 0x000010041c0e7981 */ /* 0x000f28000c1e1b00 */
[----:B------:R-:W5:Y:S04]  /*0640*/  LDG.E.64 R20, desc[UR4][R28.64+0x18] ;  /* 0x000018041c147981 */ /* 0x000f68000c1e1b00 */
[----:B------:R-:W5:Y:S01]  /*0650*/  LDG.E.64 R22, desc[UR4][R22.64] ;  /* 0x0000000416167981 */ /* 0x000f62000c1e1b00 */
[----:B------:R-:W-:Y:S01]  /*0660*/  VIADD R7, R7, 0x4 ;  /* 0x0000000407077836 */ /* 0x000fe20000000000 */
[----:B---3--:R-:W-:-:S08]  /*0670*/  DFMA R8, R24, R8, R18 ;  /* 0x000000081808722b */ /* 0x008fd00000000012 */
[----:B--2---:R-:W-:-:S08]  /*0680*/  DFMA R8, R12, R10, R8 ;  /* 0x0000000a0c08722b */ /* 0x004fd00000000008 */
[----:B----4-:R-:W-:-:S08]  /*0690*/  DFMA R8, R14, R16, R8 ;  /* 0x000000100e08722b */ /* 0x010fd00000000008 */
[----:B-----5:R-:W-:-:S11]  /*06a0*/  DFMA R18, R20, R22, R8 ;  /* 0x000000161412722b */ /* 0x020fd60000000008 */
.L_x_3:
[----:B------:R-:W-:Y:S05]  /*06b0*/  @!P0 BRA `(.L_x_0) ;  /* 0x00000000007c8947 */ /* 0x000fea0003800000 */
[----:B------:R-:W-:Y:S02]  /*06c0*/  ISETP.NE.AND P1, PT, R26, 0x1, PT ;  /* 0x000000011a00780c */ /* 0x000fe40003f25270 */
[----:B------:R-:W-:-:S04]  /*06d0*/  LOP3.LUT R5, R5, 0x1, RZ, 0xc0, !PT ;  /* 0x0000000105057812 */ /* 0x000fc800078ec0ff */
[----:B------:R-:W-:-:S07]  /*06e0*/  ISETP.NE.U32.AND P0, PT, R5, 0x1, PT ;  /* 0x000000010500780c */ /* 0x000fce0003f05070 */
[----:B------:R-:W0:Y:S01]  /*06f0*/  @P1 LDC.64 R8, c[0x0][0x388] ;  /* 0x0000e200ff081b82 */ /* 0x000e220000000a00 */
[CC--:B------:R-:W-:Y:S01]  /*0700*/  @P1 IADD3 R13, PT, PT, R6.reuse, R7.reuse, RZ ;  /* 0x00000007060d1210 */ /* 0x0c0fe20007ffe0ff */
[C---:B------:R-:W-:Y:S01]  /*0710*/  @P1 IMAD R17, R7.reuse, R0, R3 ;  /* 0x0000000007111224 */ /* 0x040fe200078e0203 */
[----:B------:R-:W-:Y:S01]  /*0720*/  @P1 IADD3 R16, P2, PT, R6, R7, RZ ;  /* 0x0000000706101210 */ /* 0x000fe20007f5e0ff */
[----:B------:R-:W-:-:S04]  /*0730*/  @P1 VIADD R7, R7, 0x2 ;  /* 0x0000000207071836 */ /* 0x000fc80000000000 */
[----:B------:R-:W1:Y:S08]  /*0740*/  @P1 LDC.64 R20, c[0x0][0x390] ;  /* 0x0000e400ff141b82 */ /* 0x000e700000000a00 */
[----:B------:R-:W2:Y:S08]  /*0750*/  @P1 LDC.64 R14, c[0x0][0x388] ;  /* 0x0000e200ff0e1b82 */ /* 0x000eb00000000a00 */
[----:B------:R-:W3:Y:S01]  /*0760*/  @!P0 LDC.64 R10, c[0x0][0x388] ;  /* 0x0000e200ff0a8b82 */ /* 0x000ee20000000a00 */
[----:B0-----:R-:W-:-:S06]  /*0770*/  @P1 IMAD.WIDE.U32 R12, R13, 0x8, R8 ;  /* 0x000000080d0c1825 */ /* 0x001fcc00078e0008 */
[----:B------:R-:W4:Y:S01]  /*0780*/  @P1 LDG.E.64 R12, desc[UR4][R12.64] ;  /* 0x000000040c0c1981 */ /* 0x000f22000c1e1b00 */
[----:B------:R-:W0:Y:S01]  /*0790*/  @!P0 LDC.64 R4, c[0x0][0x390] ;  /* 0x0000e400ff048b82 */ /* 0x000e220000000a00 */
[----:B-1----:R-:W-:Y:S01]  /*07a0*/  @P1 IMAD.WIDE R20, R17, 0x8, R20 ;  /* 0x0000000811141825 */ /* 0x002fe200078e0214 */
[----:B------:R-:W-:-:S04]  /*07b0*/  @P1 IADD3.X R17, PT, PT, RZ, RZ, RZ, P2, !PT ;  /* 0x000000ffff111210 */ /* 0x000fc800017fe4ff */
[----:B------:R-:W4:Y:S01]  /*07c0*/  @P1 LDG.E.64 R8, desc[UR4][R20.64] ;  /* 0x0000000414081981 */ /* 0x000f22000c1e1b00 */
[----:B--2---:R-:W-:Y:S01]  /*07d0*/  @P1 LEA R14, P2, R16, R14, 0x3 ;  /* 0x0000000e100e1211 */ /* 0x004fe200078418ff */
[----:B------:R-:W-:-:S03]  /*07e0*/  @P1 IMAD.WIDE R22, R0, 0x8, R20 ;  /* 0x0000000800161825 */ /* 0x000fc600078e0214 */
[----:B------:R-:W-:Y:S01]  /*07f0*/  @P1 LEA.HI.X R15, R16, R15, R17, 0x3, P2 ;  /* 0x0000000f100f1211 */ /* 0x000fe200010f1c11 */
[----:B------:R-:W-:Y:S01]  /*0800*/  @!P0 IMAD R25, R7, R0, R3 ;  /* 0x0000000007198224 */ /* 0x000fe200078e0203 */
[----:B------:R-:W-:Y:S02]  /*0810*/  @!P0 IADD3 R17, PT, PT, R6, R7, RZ ;  /* 0x0000000706118210 */ /* 0x000fe40007ffe0ff */
[----:B------:R-:W2:Y:S04]  /*0820*/  @P1 LDG.E.64 R6, desc[UR4][R22.64] ;  /* 0x0000000416061981 */ /* 0x000ea8000c1e1b00 */
[----:B------:R-:W2:Y:S01]  /*0830*/  @P1 LDG.E.64 R14, desc[UR4][R14.64+0x8] ;  /* 0x000008040e0e1981 */ /* 0x000ea2000c1e1b00 */
[----:B---3--:R-:W-:-:S04]  /*0840*/  @!P0 IMAD.WIDE.U32 R10, R17, 0x8, R10 ;  /* 0x00000008110a8825 */ /* 0x008fc800078e000a */
[----:B0-----:R-:W-:Y:S02]  /*0850*/  @!P0 IMAD.WIDE R4, R25, 0x8, R4 ;  /* 0x0000000819048825 */ /* 0x001fe400078e0204 */
[----:B------:R-:W3:Y:S04]  /*0860*/  @!P0 LDG.E.64 R10, desc[UR4][R10.64] ;  /* 0x000000040a0a8981 */ /* 0x000ee8000c1e1b00 */
[----:B------:R-:W3:Y:S01]  /*0870*/  @!P0 LDG.E.64 R4, desc[UR4][R4.64] ;  /* 0x0000000404048981 */ /* 0x000ee2000c1e1b00 */
[----:B----4-:R-:W-:-:S08]  /*0880*/  @P1 DFMA R8, R12, R8, R18 ;  /* 0x000000080c08122b */ /* 0x010fd00000000012 */
[----:B--2---:R-:W-:-:S08]  /*0890*/  @P1 DFMA R18, R14, R6, R8 ;  /* 0x000000060e12122b */ /* 0x004fd00000000008 */
[----:B---3--:R-:W-:-:S11]  /*08a0*/  @!P0 DFMA R18, R10, R4, R18 ;  /* 0x000000040a12822b */ /* 0x008fd60000000012 */
.L_x_0:
[----:B------:R-:W0:Y:S01]  /*08b0*/  LDC.64 R4, c[0x0][0x380] ;  /* 0x0000e000ff047b82 */ /* 0x000e220000000a00 */
[----:B------:R-:W-:-:S04]  /*08c0*/  IMAD R3, R2, R0, R3 ;  /* 0x0000000002037224 */ /* 0x000fc800078e0203 */
[----:B0-----:R-:W-:-:S05]  /*08d0*/  IMAD.WIDE R2, R3, 0x8, R4 ;  /* 0x0000000803027825 */ /* 0x001fca00078e0204 */
[----:B------:R-:W-:Y:S01]  /*08e0*/  STG.E.64 desc[UR4][R2.64], R18 ;  /* 0x0000001202007986 */ /* 0x000fe2000c101b04 */
[----:B------:R-:W-:Y:S05]  /*08f0*/  EXIT ;  /* 0x000000000000794d */ /* 0x000fea0003800000 */
.L_x_4:
[----:B------:R-:W-:-:S00]  /*0900*/  BRA `(.L_x_4) ;  /* 0xfffffffc00fc7947 */ /* 0x000fc0000383ffff */
[----:B------:R-:W-:-:S00]  /*0910*/  NOP ;  /* 0x0000000000007918 */ /* 0x000fc00000000000 */
        /* <DEDUP_REMOVED lines=14> */
.L_x_7:


//--------------------- .text._Z13_scatter_dofsPKdPdPKii --------------------------
	.section	.text._Z13_scatter_dofsPKdPdPKii,"ax",@progbits
	.align	128
        .global         _Z13_scatter_dofsPKdPdPKii
        .type           _Z13_scatter_dofsPKdPdPKii,@function
        .size           _Z13_scatter_dofsPKdPdPKii,(.L_x_8 - _Z13_scatter_dofsPKdPdPKii)
        .other          _Z13_scatter_dofsPKdPdPKii,@"STO_CUDA_ENTRY STV_DEFAULT"
_Z13_scatter_dofsPKdPdPKii:
.text._Z13_scatter_dofsPKdPdPKii:
[----:B------:R-:W-:Y:S01]  /*0000*/  LDC R1, c[0x0][0x37c] ;  /* 0x0000df00ff017b82 */ /* 0x000fe20000000800 */
[----:B------:R-:W0:Y:S07]  /*0010*/  S2R R0, SR_TID.X ;  /* 0x0000000000007919 */ /* 0x000e2e0000002100 */
[----:B------:R-:W0:Y:S01]  /*0020*/  S2UR UR4, SR_CTAID.X ;  /* 0x00000000000479c3 */ /* 0x000e220000002500 */
[----:B------:R-:W1:Y:S07]  /*0030*/  LDCU UR5, c[0x0][0x398] ;  /* 0x00007300ff0577ac */ /* 0x000e6e0008000800 */
[----:B------:R-:W0:Y:S02]  /*0040*/  LDC R7, c[0x0][0x360] ;  /* 0x0000d800ff077b82 */ /* 0x000e240000000800 */
[----:B0-----:R-:W-:-:S05]  /*0050*/  IMAD R7, R7, UR4, R0 ;  /* 0x0000000407077c24 */ /* 0x001fca000f8e0200 */
[----:B-1----:R-:W-:-:S13]  /*0060*/  ISETP.GE.AND P0, PT, R7, UR5, PT ;  /* 0x0000000507007c0c */ /* 0x002fda000bf06270 */
[----:B------:R-:W-:Y:S05]  /*0070*/  @P0 EXIT ;  /* 0x000000000000094d */ /* 0x000fea0003800000 */
[----:B------:R-:W0:Y:S01]  /*0080*/  LDC.64 R4, c[0x0][0x390] ;  /* 0x0000e400ff047b82 */ /* 0x000e220000000a00 */
[----:B------:R-:W1:Y:S07]  /*0090*/  LDCU.64 UR4, c[0x0][0x358] ;  /* 0x00006b00ff0477ac */ /* 0x000e6e0008000a00 */
[----:B------:R-:W2:Y:S01]  /*00a0*/  LDC.64 R2, c[0x0][0x380] ;  /* 0x0000e000ff027b82 */ /* 0x000ea20000000a00 */
[----:B0-----:R-:W-:-:S06]  /*00b0*/  IMAD.WIDE R4, R7, 0x4, R4 ;  /* 0x0000000407047825 */ /* 0x001fcc00078e0204 */
[----:B-1----:R-:W3:Y:S01]  /*00c0*/  LDG.E R5, desc[UR4][R4.64] ;  /* 0x0000000404057981 */ /* 0x002ee2000c1e1900 */
[----:B--2---:R-:W-:Y:S02]  /*00d0*/  IMAD.WIDE R2, R7, 0x8, R2 ;  /* 0x0000000807027825 */ /* 0x004fe400078e0202 */
[----:B------:R-:W3:Y:S04]  /*00e0*/  LDC.64 R6, c[0x0][0x388] ;  /* 0x0000e200ff067b82 */ /* 0x000ee80000000a00 */
[----:B------:R-:W2:Y:S01]  /*00f0*/  LDG.E.64 R2, desc[UR4][R2.64] ;  /* 0x0000000402027981 */ /* 0x000ea2000c1e1b00 */
[----:B---3--:R-:W-:-:S05]  /*0100*/  IMAD.WIDE R6, R5, 0x8, R6 ;  /* 0x0000000805067825 */ /* 0x008fca00078e0206 */
[----:B--2---:R-:W-:Y:S01]  /*0110*/  STG.E.64 desc[UR4][R6.64], R2 ;  /* 0x0000000206007986 */ /* 0x004fe2000c101b04 */
[----:B------:R-:W-:Y:S05]  /*0120*/  EXIT ;  /* 0x000000000000794d */ /* 0x000fea0003800000 */
.L_x_5:
        /* <DEDUP_REMOVED lines=13> */
.L_x_8:


//--------------------- .text._Z12_gather_dofsPdPKdPKii --------------------------
	.section	.text._Z12_gather_dofsPdPKdPKii,"ax",@progbits
	.align	128
        .global         _Z12_gather_dofsPdPKdPKii
        .type           _Z12_gather_dofsPdPKdPKii,@function
        .size           _Z12_gather_dofsPdPKdPKii,(.L_x_9 - _Z12_gather_dofsPdPKdPKii)
        .other          _Z12_gather_dofsPdPKdPKii,@"STO_CUDA_ENTRY STV_DEFAULT"
_Z12_gather_dofsPdPKdPKii:
.text._Z12_gather_dofsPdPKdPKii:
        /* <DEDUP_REMOVED lines=10> */
[----:B------:R-:W2:Y:S08]  /*00a0*/  LDC.64 R4, c[0x0][0x388] ;  /* 0x0000e200ff047b82 */ /* 0x000eb00000000a00 */
[----:B------:R-:W3:Y:S01]  /*00b0*/  LDC.64 R6, c[0x0][0x380] ;  /* 0x0000e000ff067b82 */ /* 0x000ee20000000a00 */
[----:B0-----:R-:W-:-:S06]  /*00c0*/  IMAD.WIDE R2, R9, 0x4, R2 ;  /* 0x0000000409027825 */ /* 0x001fcc00078e0202 */
[----:B-1----:R-:W2:Y:S02]  /*00d0*/  LDG.E R3, desc[UR4][R2.64] ;  /* 0x0000000402037981 */ /* 0x002ea4000c1e1900 */
[----:B--2---:R-:W-:-:S06]  /*00e0*/  IMAD.WIDE R4, R3, 0x8, R4 ;  /* 0x0000000803047825 */ /* 0x004fcc00078e0204 */
[----:B------:R-:W2:Y:S01]  /*00f0*/  LDG.E.64 R4, desc[UR4][R4.64] ;  /* 0x0000000404047981 */ /* 0x000ea2000c1e1b00 */
[----:B---3--:R-:W-:-:S05]  /*0100*/  IMAD.WIDE R6, R9, 0x8, R6 ;  /* 0x0000000809067825 */ /* 0x008fca00078e0206 */
[----:B--2---:R-:W-:Y:S01]  /*0110*/  STG.E.64 desc[UR4][R6.64], R4 ;  /* 0x0000000406007986 */ /* 0x004fe2000c101b04 */
[----:B------:R-:W-:Y:S05]  /*0120*/  EXIT ;  /* 0x000000000000794d */ /* 0x000fea0003800000 */
.L_x_6:
        /* <DEDUP_REMOVED lines=13> */
.L_x_9:


//--------------------- .nv.shared.reserved.0     --------------------------
	.section	.nv.shared.reserved.0,"aw",@nobits
	.weak		__nv_reservedSMEM_offset_0_alias
	.size		__nv_reservedSMEM_offset_0_alias, 0, 64
	.other		__nv_reservedSMEM_offset_0_alias,@"STO_CUDA_RESERVED_SHARED STV_DEFAULT"
__nv_reservedSMEM_offset_0_alias:
	.zero		0
	.zero		64


//--------------------- .nv.constant0._Z7_matmulPdS_S_iii --------------------------
	.section	.nv.constant0._Z7_matmulPdS_S_iii,"a",@progbits
	.sectionflags	@""
	.align	4
.nv.constant0._Z7_matmulPdS_S_iii:
	.zero		932


//--------------------- .nv.constant0._Z13_scatter_dofsPKdPdPKii --------------------------
	.section	.nv.constant0._Z13_scatter_dofsPKdPdPKii,"a",@progbits
	.sectionflags	@""
	.align	4
.nv.constant0._Z13_scatter_dofsPKdPdPKii:
	.zero		924


//--------------------- .nv.constant0._Z12_gather_dofsPdPKdPKii --------------------------
	.section	.nv.constant0._Z12_gather_dofsPdPKdPKii,"a",@progbits
	.sectionflags	@""
	.align	4
.nv.constant0._Z12_gather_dofsPdPKdPKii:
	.zero		924


//--------------------- SYMBOLS --------------------------

	.type		.nv.reservedSmem.offset0,@object
	.size		.nv.reservedSmem.offset0,0x4
